	.headerflags	@"EF_CUDA_TEXMODE_UNIFIED EF_CUDA_64BIT_ADDRESS EF_CUDA_ACCELERATORS EF_CUDA_SM90 EF_CUDA_VIRTUAL_SM(EF_CUDA_SM90)"
	.elftype	@"ET_EXEC"


//--------------------- .nv.info                  --------------------------
	.section	.nv.info,"",@"SHT_CUDA_INFO"
	.align	4


	//----- nvinfo : EIATTR_REGCOUNT
	.align		4
        /*0000*/ 	.byte	0x04, 0x2f
        /*0002*/ 	.short	(.L_1 - .L_0)
	.align		4
.L_0:
        /*0004*/ 	.word	index@(triton_poi_fused_leaky_relu_15)
        /*0008*/ 	.word	0x0000000e


	//----- nvinfo : EIATTR_MIN_STACK_SIZE
	.align		4
.L_1:
        /*000c*/ 	.byte	0x04, 0x12
        /*000e*/ 	.short	(.L_3 - .L_2)
	.align		4
.L_2:
        /*0010*/ 	.word	index@(triton_poi_fused_leaky_relu_15)
        /*0014*/ 	.word	0x00000000


	//----- nvinfo : EIATTR_FRAME_SIZE
	.align		4
.L_3:
        /*0018*/ 	.byte	0x04, 0x11
        /*001a*/ 	.short	(.L_5 - .L_4)
	.align		4
.L_4:
        /*001c*/ 	.word	index@(triton_poi_fused_leaky_relu_15)
        /*0020*/ 	.word	0x00000000


	//----- nvinfo : EIATTR_MIN_STACK_SIZE
	.align		4
.L_5:
        /*0024*/ 	.byte	0x04, 0x12
        /*0026*/ 	.short	(.L_7 - .L_6)
	.align		4
.L_6:
        /*0028*/ 	.word	index@(triton_poi_fused_leaky_relu_15)
        /*002c*/ 	.word	0x00000000
.L_7:


//--------------------- .nv.info.triton_poi_fused_leaky_relu_15 --------------------------
	.section	.nv.info.triton_poi_fused_leaky_relu_15,"",@"SHT_CUDA_INFO"
	.sectionflags	@""
	.align	4


	//----- nvinfo : EIATTR_CUDA_API_VERSION
	.align		4
        /*0000*/ 	.byte	0x04, 0x37
        /*0002*/ 	.short	(.L_9 - .L_8)
.L_8:
        /*0004*/ 	.word	0x0000007c


	//----- nvinfo : EIATTR_KPARAM_INFO
	.align		4
.L_9:
        /*0008*/ 	.byte	0x04, 0x17
        /*000a*/ 	.short	(.L_11 - .L_10)
.L_10:
        /*000c*/ 	.word	0x00000000
        /*0010*/ 	.short	0x0003
        /*0012*/ 	.short	0x0018
        /*0014*/ 	.byte	0x00, 0xf0, 0x11, 0x00


	//----- nvinfo : EIATTR_KPARAM_INFO
	.align		4
.L_11:
        /*0018*/ 	.byte	0x04, 0x17
        /*001a*/ 	.short	(.L_13 - .L_12)
.L_12:
        /*001c*/ 	.word	0x00000000
        /*0020*/ 	.short	0x0002
        /*0022*/ 	.short	0x0010
        /*0024*/ 	.byte	0x00, 0xf4, 0x21, 0x00


	//----- nvinfo : EIATTR_KPARAM_INFO
	.align		4
.L_13:
        /*0028*/ 	.byte	0x04, 0x17
        /*002a*/ 	.short	(.L_15 - .L_14)
.L_14:
        /*002c*/ 	.word	0x00000000
        /*0030*/ 	.short	0x0001
        /*0032*/ 	.short	0x0008
        /*0034*/ 	.byte	0x00, 0xf4, 0x21, 0x00


	//----- nvinfo : EIATTR_KPARAM_INFO
	.align		4
.L_15:
        /*0038*/ 	.byte	0x04, 0x17
        /*003a*/ 	.short	(.L_17 - .L_16)
.L_16:
        /*003c*/ 	.word	0x00000000
        /*0040*/ 	.short	0x0000
        /*0042*/ 	.short	0x0000
        /*0044*/ 	.byte	0x00, 0xf4, 0x21, 0x00


	//----- nvinfo : EIATTR_SPARSE_MMA_MASK
	.align		4
.L_17:
        /*0048*/ 	.byte	0x03, 0x50
        /*004a*/ 	.short	0x0000


	//----- nvinfo : EIATTR_MAXREG_COUNT
	.align		4
        /*004c*/ 	.byte	0x03, 0x1b
        /*004e*/ 	.short	0x00ff


	//----- nvinfo : EIATTR_EXIT_INSTR_OFFSETS
	.align		4
        /*0050*/ 	.byte	0x04, 0x1c
        /*0052*/ 	.short	(.L_19 - .L_18)


	//   ....[0]....
.L_18:
        /*0054*/ 	.word	0x000001f0


	//----- nvinfo : EIATTR_REQNTID
	.align		4
.L_19:
        /*0058*/ 	.byte	0x04, 0x10
        /*005a*/ 	.short	(.L_21 - .L_20)
.L_20:
        /*005c*/ 	.word	0x00000080
        /*0060*/ 	.word	0x00000001
        /*0064*/ 	.word	0x00000001


	//----- nvinfo : EIATTR_CBANK_PARAM_SIZE
	.align		4
.L_21:
        /*0068*/ 	.byte	0x03, 0x19
        /*006a*/ 	.short	0x001c


	//----- nvinfo : EIATTR_PARAM_CBANK
	.align		4
        /*006c*/ 	.byte	0x04, 0x0a
        /*006e*/ 	.short	(.L_23 - .L_22)
	.align		4
.L_22:
        /*0070*/ 	.word	index@(.nv.constant0.triton_poi_fused_leaky_relu_15)
        /*0074*/ 	.short	0x0210
        /*0076*/ 	.short	0x001c


	//----- nvinfo : EIATTR_SW_WAR
	.align		4
.L_23:
        /*0078*/ 	.byte	0x04, 0x36
        /*007a*/ 	.short	(.L_25 - .L_24)
.L_24:
        /*007c*/ 	.word	0x00000008
.L_25:


//--------------------- .nv.callgraph             --------------------------
	.section	.nv.callgraph,"",@"SHT_CUDA_CALLGRAPH"
	.align	4
	.sectionentsize	8
	.align		4
        /*0000*/ 	.word	0x00000000
	.align		4
        /*0004*/ 	.word	0xffffffff
	.align		4
        /*0008*/ 	.word	0x00000000
	.align		4
        /*000c*/ 	.word	0xfffffffe
	.align		4
        /*0010*/ 	.word	0x00000000
	.align		4
        /*0014*/ 	.word	0xfffffffd
	.align		4
        /*0018*/ 	.word	0x00000000
	.align		4
        /*001c*/ 	.word	0xfffffffc


//--------------------- .text.triton_poi_fused_leaky_relu_15 --------------------------
	.section	.text.triton_poi_fused_leaky_relu_15,"ax",@progbits
	.align	128
        .global         triton_poi_fused_leaky_relu_15
        .type           triton_poi_fused_leaky_relu_15,@function
        .size           triton_poi_fused_leaky_relu_15,(.L_x_1 - triton_poi_fused_leaky_relu_15)
        .other          triton_poi_fused_leaky_relu_15,@"STO_CUDA_ENTRY STV_DEFAULT"
triton_poi_fused_leaky_relu_15:
.text.triton_poi_fused_leaky_relu_15:
[----:B------:R-:W-:Y:S01]  /*0000*/  LDC R1, c[0x0][0x28] ;  /* 0x00000a00ff017b82 */ /* 0x000fe20000000800 */
[----:B------:R-:W1:Y:S07]  /*0010*/  S2R R0, SR_TID.X ;  /* 0x0000000000007919 */ /* 0x000e6e0000002100 */
[----:B------:R-:W2:Y:S01]  /*0020*/  LDC.64 R4, c[0x0][0x218] ;  /* 0x00008600ff047b82 */ /* 0x000ea20000000a00 */
[----:B------:R-:W-:Y:S01]  /*0030*/  ULDC.64 UR4, c[0x0][0x208] ;  /* 0x0000820000047ab9 */ /* 0x000fe20000000a00 */
[----:B------:R-:W-:Y:S01]  /*0040*/  ULDC.64 UR6, c[0x0][0x220] ;  /* 0x0000880000067ab9 */ /* 0x000fe20000000a00 */
[----:B------:R-:W3:Y:S05]  /*0050*/  S2R R7, SR_CTAID.X ;  /* 0x0000000000077919 */ /* 0x000eea0000002500 */
[----:B------:R-:W4:Y:S01]  /*0060*/  LDC.64 R2, c[0x0][0x210] ;  /* 0x00008400ff027b82 */ /* 0x000f220000000a00 */
[----:B-1----:R-:W-:Y:S01]  /*0070*/  IMAD.SHL.U32 R0, R0, 0x2, RZ ;  /* 0x0000000200007824 */ /* 0x002fe200078e00ff */
[----:B---3--:R-:W-:-:S04]  /*0080*/  SHF.R.S32.HI R6, RZ, 0x17, R7 ;  /* 0x00000017ff067819 */ /* 0x008fc80000011407 */
[----:B------:R-:W-:-:S05]  /*0090*/  LOP3.LUT R0, R0, 0xfe, RZ, 0xc0, !PT ;  /* 0x000000fe00007812 */ /* 0x000fca00078ec0ff */
[----:B------:R-:W-:Y:S01]  /*00a0*/  IMAD R7, R7, 0x100, R0 ;  /* 0x0000010007077824 */ /* 0x000fe200078e0200 */
[----:B------:R-:W-:-:S03]  /*00b0*/  SGXT R0, R6, 0x1 ;  /* 0x000000010600781a */ /* 0x000fc60000000200 */
[----:B----4-:R-:W-:Y:S01]  /*00c0*/  IMAD.WIDE R2, R7, 0x4, R2 ;  /* 0x0000000407027825 */ /* 0x010fe200078e0202 */
[----:B------:R-:W-:-:S04]  /*00d0*/  LEA.HI R0, R0, R7, RZ, 0x8 ;  /* 0x0000000700007211 */ /* 0x000fc800078f40ff */
[----:B------:R-:W-:-:S05]  /*00e0*/  SHF.R.S32.HI R9, RZ, 0x8, R0 ;  /* 0x00000008ff097819 */ /* 0x000fca0000011400 */
[----:B--2---:R-:W-:Y:S02]  /*00f0*/  IMAD.WIDE R4, R9, 0x4, R4 ;  /* 0x0000000409047825 */ /* 0x004fe400078e0204 */
[----:B------:R-:W2:Y:S04]  /*0100*/  LDG.E.64 R8, desc[UR4][R2.64] ;  /* 0x0000000402087981 */ /* 0x000ea8000c1e1b00 */
[----:B------:R-:W2:Y:S01]  /*0110*/  LDG.E.EL R4, desc[UR4][R4.64] ;  /* 0x0000000404047981 */ /* 0x000ea2000c2e1900 */
[----:B------:R-:W-:-:S04]  /*0120*/  IADD3 R6, P2, R7, UR6, RZ ;  /* 0x0000000607067c10 */ /* 0x000fc8000ff5e0ff */
[----:B------:R-:W-:Y:S02]  /*0130*/  LEA.HI.X.SX32 R7, R7, UR7, 0x1, P2 ;  /* 0x0000000707077c11 */ /* 0x000fe400090f0eff */
[CC--:B--2---:R-:W-:Y:S01]  /*0140*/  FSETP.GT.AND P0, PT, R9.reuse, -R4.reuse, PT ;  /* 0x800000040900720b */ /* 0x0c4fe20003f04000 */
[--C-:B------:R-:W-:Y:S01]  /*0150*/  FADD R9, R9, R4.reuse ;  /* 0x0000000409097221 */ /* 0x100fe20000000000 */
[C---:B------:R-:W-:Y:S01]  /*0160*/  FSETP.GT.AND P1, PT, R8.reuse, -R4, PT ;  /* 0x800000040800720b */ /* 0x040fe20003f24000 */
[----:B------:R-:W-:Y:S01]  /*0170*/  FADD R8, R8, R4 ;  /* 0x0000000408087221 */ /* 0x000fe20000000000 */
[----:B------:R-:W-:Y:S02]  /*0180*/  SEL R11, RZ, 0x100, !P0 ;  /* 0x00000100ff0b7807 */ /* 0x000fe40004000000 */
[----:B------:R-:W-:-:S05]  /*0190*/  SEL R0, RZ, 0x1, !P1 ;  /* 0x00000001ff007807 */ /* 0x000fca0004800000 */
[----:B------:R-:W-:Y:S02]  /*01a0*/  IMAD.IADD R11, R0, 0x1, R11 ;  /* 0x00000001000b7824 */ /* 0x000fe400078e020b */
[----:B------:R-:W-:Y:S02]  /*01b0*/  @!P0 FMUL R9, R9, 0.20000000298023223877 ;  /* 0x3e4ccccd09098820 */ /* 0x000fe40000400000 */
[----:B------:R-:W-:Y:S01]  /*01c0*/  @!P1 FMUL R8, R8, 0.20000000298023223877 ;  /* 0x3e4ccccd08089820 */ /* 0x000fe20000400000 */
[----:B------:R-:W-:Y:S04]  /*01d0*/  STG.E.U16 desc[UR4][R6.64], R11 ;  /* 0x0000000b06007986 */ /* 0x000fe8000c101504 */
[----:B------:R-:W-:Y:S01]  /*01e0*/  STG.E.64 desc[UR4][R2.64], R8 ;  /* 0x0000000802007986 */ /* 0x000fe2000c101b04 */
[----:B------:R-:W-:Y:S05]  /*01f0*/  EXIT ;  /* 0x000000000000794d */ /* 0x000fea0003800000 */
.L_x_0:
[----:B------:R-:W-:-:S00]  /*0200*/  BRA `(.L_x_0) ;  /* 0xfffffffc00fc7947 */ /* 0x000fc0000383ffff */
[----:B------:R-:W-:-:S00]  /*0210*/  NOP ;  /* 0x0000000000007918 */ /* 0x000fc00000000000 */
        /* <DEDUP_REMOVED lines=14> */
.L_x_1:


//--------------------- .nv.constant0.triton_poi_fused_leaky_relu_15 --------------------------
	.section	.nv.constant0.triton_poi_fused_leaky_relu_15,"a",@progbits
	.sectionflags	@""
	.align	4
.nv.constant0.triton_poi_fused_leaky_relu_15:
	.zero		556
